//
// Generated by NVIDIA NVVM Compiler
//
// Compiler Build ID: CL-36424714
// Cuda compilation tools, release 13.0, V13.0.88
// Based on NVVM 20.0.0
//

.version 9.0
.target sm_100
.address_size 64

	// .globl	_Z8printstrPc
.extern .func  (.param .b32 func_retval0) vprintf
(
	.param .b64 vprintf_param_0,
	.param .b64 vprintf_param_1
)
;
.global .align 1 .b8 $str[13] = {111, 110, 101, 32, 97, 114, 103, 58, 32, 37, 115, 10};

.visible .entry _Z8printstrPc(
	.param .u64 .ptr .align 1 _Z8printstrPc_param_0
)
{
	.local .align 8 .b8 	__local_depot0[8];
	.reg .b64 	%SP;
	.reg .b64 	%SPL;
	.reg .b32 	%r<3>;
	.reg .b64 	%rd<6>;

	mov.u64 	%SPL, __local_depot0;
	cvta.local.u64 	%SP, %SPL;
	ld.param.u64 	%rd1, [_Z8printstrPc_param_0];
	add.u64 	%rd2, %SP, 0;
	add.u64 	%rd3, %SPL, 0;
	st.local.u64 	[%rd3], %rd1;
	mov.u64 	%rd4, $str;
	cvta.global.u64 	%rd5, %rd4;
	{ // callseq 0, 0
	.param .b64 param0;
	st.param.b64 	[param0], %rd5;
	.param .b64 param1;
	st.param.b64 	[param1], %rd2;
	.param .b32 retval0;
	call.uni (retval0), 
	vprintf, 
	(
	param0, 
	param1
	);
	ld.param.b32 	%r1, [retval0];
	} // callseq 0
	ret;

}


// ===== COMPILED SASS (sm_100) =====

	.target	sm_100

	.elftype	@"ET_EXEC"


//--------------------- .note.nv.tkinfo           --------------------------
	.section	.note.nv.tkinfo,"",@"SHT_NOTE"
	.sectionflags	@"SHF_NOTE_NV_TKINFO"
	.tkinfo
        /*0018*/ 	.word	0x00000002
        /*0030*/ 	.string	""
        /*0030*/ 	.string	"ptxas"
        /*0030*/ 	.string	"Cuda compilation tools, release 13.0, V13.0.88"
        /*0030*/ 	.string	"Build cuda_13.0.r13.0/compiler.36424714_0"
        /*0030*/ 	.string	"-arch sm_100 -m 64 "



//--------------------- .note.nv.cuinfo           --------------------------
	.section	.note.nv.cuinfo,"",@"SHT_NOTE"
	.sectionflags	@"SHF_NOTE_NV_CUINFO"
        /*0018*/ 	.short	0x0002
        /*001a*/ 	.short	0x0064
        /*001c*/ 	.short	0x0082
	.zero		2


//--------------------- .nv.info                  --------------------------
	.section	.nv.info,"",@"SHT_CUDA_INFO"
	.align	4


	//----- nvinfo : EIATTR_REGCOUNT
	.align		4
        /*0000*/ 	.byte	0x04, 0x2f
        /*0002*/ 	.short	(.L_2 - .L_1)
	.align		4
.L_1:
        /*0004*/ 	.word	index@(_Z8printstrPc)
        /*0008*/ 	.word	0x00000018


	//----- nvinfo : EIATTR_FRAME_SIZE
	.align		4
.L_2:
        /*000c*/ 	.byte	0x04, 0x11
        /*000e*/ 	.short	(.L_4 - .L_3)
	.align		4
.L_3:
        /*0010*/ 	.word	index@(_Z8printstrPc)
        /*0014*/ 	.word	0x00000008


	//----- nvinfo : EIATTR_MIN_STACK_SIZE
	.align		4
.L_4:
        /*0018*/ 	.byte	0x04, 0x12
        /*001a*/ 	.short	(.L_6 - .L_5)
	.align		4
.L_5:
        /*001c*/ 	.word	index@(_Z8printstrPc)
        /*0020*/ 	.word	0x00000008
.L_6:


//--------------------- .nv.compat                --------------------------
	.section	.nv.compat,"",@"SHT_CUDA_COMPAT_INFO"
	.align	4
        /*0000*/ 	.byte	0x02, 0x09, 0x00, 0x00, 0x02, 0x02, 0x01, 0x00, 0x02, 0x05, 0x05, 0x00, 0x03, 0x07, 0x01, 0x01
        /*0010*/ 	.byte	0x02, 0x03, 0x00, 0x00, 0x02, 0x06, 0x01, 0x00, 0x04, 0x0b, 0x08, 0x00, 0x09, 0x00, 0x00, 0x00
        /*0020*/ 	.byte	0x00, 0x00, 0x00, 0x00


//--------------------- .nv.info._Z8printstrPc    --------------------------
	.section	.nv.info._Z8printstrPc,"",@"SHT_CUDA_INFO"
	.sectionflags	@""
	.align	4


	//----- nvinfo : EIATTR_CUDA_API_VERSION
	.align		4
        /*0000*/ 	.byte	0x04, 0x37
        /*0002*/ 	.short	(.L_8 - .L_7)
.L_7:
        /*0004*/ 	.word	0x00000082


	//----- nvinfo : EIATTR_KPARAM_INFO
	.align		4
.L_8:
        /*0008*/ 	.byte	0x04, 0x17
        /*000a*/ 	.short	(.L_10 - .L_9)
.L_9:
        /*000c*/ 	.word	0x00000000
        /*0010*/ 	.short	0x0000
        /*0012*/ 	.short	0x0000
        /*0014*/ 	.byte	0x00, 0xf5, 0x21, 0x00


	//----- nvinfo : EIATTR_SPARSE_MMA_MASK
	.align		4
.L_10:
        /*0018*/ 	.byte	0x03, 0x50
        /*001a*/ 	.short	0x0000


	//----- nvinfo : EIATTR_MAXREG_COUNT
	.align		4
        /*001c*/ 	.byte	0x03, 0x1b
        /*001e*/ 	.short	0x00ff


	//----- nvinfo : EIATTR_EXTERNS
	.align		4
        /*0020*/ 	.byte	0x04, 0x0f
        /*0022*/ 	.short	(.L_12 - .L_11)


	//   ....[0]....
	.align		4
.L_11:
        /*0024*/ 	.word	index@(vprintf)


	//----- nvinfo : EIATTR_MERCURY_ISA_VERSION
	.align		4
.L_12:
        /*0028*/ 	.byte	0x03, 0x5f
        /*002a*/ 	.short	0x0101


	//----- nvinfo : EIATTR_VRC_CTA_INIT_COUNT
	.align		4
        /*002c*/ 	.byte	0x02, 0x4a
	.zero		1
	.zero		1


	//----- nvinfo : EIATTR_SYSCALL_OFFSETS
	.align		4
        /*0030*/ 	.byte	0x04, 0x46
        /*0032*/ 	.short	(.L_14 - .L_13)


	//   ....[0]....
.L_13:
        /*0034*/ 	.word	0x000000e0


	//----- nvinfo : EIATTR_EXIT_INSTR_OFFSETS
	.align		4
.L_14:
        /*0038*/ 	.byte	0x04, 0x1c
        /*003a*/ 	.short	(.L_16 - .L_15)


	//   ....[0]....
.L_15:
        /*003c*/ 	.word	0x000000f0


	//----- nvinfo : EIATTR_CBANK_PARAM_SIZE
	.align		4
.L_16:
        /*0040*/ 	.byte	0x03, 0x19
        /*0042*/ 	.short	0x0008


	//----- nvinfo : EIATTR_PARAM_CBANK
	.align		4
        /*0044*/ 	.byte	0x04, 0x0a
        /*0046*/ 	.short	(.L_18 - .L_17)
	.align		4
.L_17:
        /*0048*/ 	.word	index@(.nv.constant0._Z8printstrPc)
        /*004c*/ 	.short	0x0380
        /*004e*/ 	.short	0x0008


	//----- nvinfo : EIATTR_SW_WAR
	.align		4
.L_18:
        /*0050*/ 	.byte	0x04, 0x36
        /*0052*/ 	.short	(.L_20 - .L_19)
.L_19:
        /*0054*/ 	.word	0x00000008
.L_20:


//--------------------- .nv.callgraph             --------------------------
	.section	.nv.callgraph,"",@"SHT_CUDA_CALLGRAPH"
	.align	4
	.sectionentsize	8
	.align		4
        /*0000*/ 	.word	0x00000000
	.align		4
        /*0004*/ 	.word	0xffffffff
	.align		4
        /*0008*/ 	.word	index@(_Z8printstrPc)
	.align		4
        /*000c*/ 	.word	index@(vprintf)
	.align		4
        /*0010*/ 	.word	0x00000000
	.align		4
        /*0014*/ 	.word	0xfffffffe
	.align		4
        /*0018*/ 	.word	0x00000000
	.align		4
        /*001c*/ 	.word	0xfffffffd
	.align		4
        /*0020*/ 	.word	0x00000000
	.align		4
        /*0024*/ 	.word	0xfffffffc


//--------------------- .nv.constant4             --------------------------
	.section	.nv.constant4,"a",@progbits
	.align	8
	.align		8
.nv.constant4:
        /*0000*/ 	.dword	vprintf
	.align		8
        /*0008*/ 	.dword	$str


//--------------------- .text._Z8printstrPc       --------------------------
	.section	.text._Z8printstrPc,"ax",@progbits
	.align	128
        .global         _Z8printstrPc
        .type           _Z8printstrPc,@function
        .size           _Z8printstrPc,(.L_x_2 - _Z8printstrPc)
        .other          _Z8printstrPc,@"STO_CUDA_ENTRY STV_DEFAULT"
_Z8printstrPc:
.text._Z8printstrPc:
[----:B------:R-:W0:Y:S08]  /*0000*/  LDC R1, c[0x0][0x37c] ;  /* 0x0000df00ff017b82 */ /* 0x000e300000000800 */
[----:B------:R-:W1:Y:S01]  /*0010*/  LDC.64 R8, c[0x0][0x380] ;  /* 0x0000e000ff087b82 */ /* 0x000e620000000a00 */
[----:B0-----:R-:W-:Y:S01]  /*0020*/  VIADD R1, R1, 0xfffffff8 ;  /* 0xfffffff801017836 */ /* 0x001fe20000000000 */
[----:B------:R-:W-:Y:S01]  /*0030*/  MOV R0, 0x0 ;  /* 0x0000000000007802 */ /* 0x000fe20000000f00 */
[----:B------:R-:W0:Y:S01]  /*0040*/  LDCU UR4, c[0x0][0x2f8] ;  /* 0x00005f00ff0477ac */ /* 0x000e220008000800 */
[----:B------:R-:W2:Y:S04]  /*0050*/  LDCU.64 UR6, c[0x4][0x8] ;  /* 0x01000100ff0677ac */ /* 0x000ea80008000a00 */
[----:B------:R3:W4:Y:S01]  /*0060*/  LDC.64 R2, c[0x4][R0] ;  /* 0x0100000000027b82 */ /* 0x0007220000000a00 */
[----:B------:R-:W5:Y:S01]  /*0070*/  LDCU UR5, c[0x0][0x2fc] ;  /* 0x00005f80ff0577ac */ /* 0x000f620008000800 */
[----:B0-----:R-:W-:Y:S01]  /*0080*/  IADD3 R6, P0, PT, R1, UR4, RZ ;  /* 0x0000000401067c10 */ /* 0x001fe2000ff1e0ff */
[----:B-1----:R3:W-:Y:S01]  /*0090*/  STL.64 [R1], R8 ;  /* 0x0000000801007387 */ /* 0x0027e20000100a00 */
[----:B--2---:R-:W-:Y:S01]  /*00a0*/  IMAD.U32 R4, RZ, RZ, UR6 ;  /* 0x00000006ff047e24 */ /* 0x004fe2000f8e00ff */
[----:B------:R-:W-:-:S02]  /*00b0*/  MOV R5, UR7 ;  /* 0x0000000700057c02 */ /* 0x000fc40008000f00 */
[----:B-----5:R-:W-:-:S08]  /*00c0*/  IMAD.X R7, RZ, RZ, UR5, P0 ;  /* 0x00000005ff077e24 */ /* 0x020fd000080e06ff */
[----:B------:R-:W-:-:S07]  /*00d0*/  LEPC R20, `(.L_x_0) ;  /* 0x000000001014794e */ /* 0x000fce0000000000 */
[----:B---34-:R-:W-:Y:S05]  /*00e0*/  CALL.ABS.NOINC R2 ;  /* 0x0000000002007343 */ /* 0x018fea0003c00000 */
.L_x_0:
[----:B------:R-:W-:Y:S05]  /*00f0*/  EXIT ;  /* 0x000000000000794d */ /* 0x000fea0003800000 */
.L_x_1:
[----:B------:R-:W-:-:S00]  /*0100*/  BRA `(.L_x_1) ;  /* 0xfffffffc00fc7947 */ /* 0x000fc0000383ffff */
[----:B------:R-:W-:-:S00]  /*0110*/  NOP ;  /* 0x0000000000007918 */ /* 0x000fc00000000000 */
        /* <DEDUP_REMOVED lines=14> */
.L_x_2:


//--------------------- .nv.global.init           --------------------------
	.section	.nv.global.init,"aw",@progbits
.nv.global.init:
	.type		$str,@object
	.size		$str,(.L_0 - $str)
$str:
        /*0000*/ 	.byte	0x6f, 0x6e, 0x65, 0x20, 0x61, 0x72, 0x67, 0x3a, 0x20, 0x25, 0x73, 0x0a, 0x00
.L_0:


//--------------------- .nv.shared.reserved.0     --------------------------
	.section	.nv.shared.reserved.0,"aw",@nobits
	.weak		__nv_reservedSMEM_offset_0_alias
	.size		__nv_reservedSMEM_offset_0_alias, 0, 64
	.other		__nv_reservedSMEM_offset_0_alias,@"STO_CUDA_RESERVED_SHARED STV_DEFAULT"
__nv_reservedSMEM_offset_0_alias:
	.zero		0
	.zero		64


//--------------------- .nv.constant0._Z8printstrPc --------------------------
	.section	.nv.constant0._Z8printstrPc,"a",@progbits
	.sectionflags	@""
	.align	4
.nv.constant0._Z8printstrPc:
	.zero		904


//--------------------- SYMBOLS --------------------------

	.type		.nv.reservedSmem.offset0,@object
	.size		.nv.reservedSmem.offset0,0x4
	.type		vprintf,@function
